//
// Generated by NVIDIA NVVM Compiler
//
// Compiler Build ID: CL-36424714
// Cuda compilation tools, release 13.0, V13.0.88
// Based on NVVM 20.0.0
//

.version 9.0
.target sm_100
.address_size 64

	// .globl	_Z14matrixMulTiledPfS_S_iii
// _ZZ14matrixMulTiledPfS_S_iiiE2As has been demoted
// _ZZ14matrixMulTiledPfS_S_iiiE2Bs has been demoted

.visible .entry _Z14matrixMulTiledPfS_S_iii(
	.param .u64 .ptr .align 1 _Z14matrixMulTiledPfS_S_iii_param_0,
	.param .u64 .ptr .align 1 _Z14matrixMulTiledPfS_S_iii_param_1,
	.param .u64 .ptr .align 1 _Z14matrixMulTiledPfS_S_iii_param_2,
	.param .u32 _Z14matrixMulTiledPfS_S_iii_param_3,
	.param .u32 _Z14matrixMulTiledPfS_S_iii_param_4,
	.param .u32 _Z14matrixMulTiledPfS_S_iii_param_5
)
{
	.reg .pred 	%p<12>;
	.reg .b32 	%r<46>;
	.reg .b32 	%f<111>;
	.reg .b64 	%rd<13>;
	// demoted variable
	.shared .align 4 .b8 _ZZ14matrixMulTiledPfS_S_iiiE2As[4096];
	// demoted variable
	.shared .align 4 .b8 _ZZ14matrixMulTiledPfS_S_iiiE2Bs[4096];
	ld.param.u64 	%rd3, [_Z14matrixMulTiledPfS_S_iii_param_0];
	ld.param.u64 	%rd4, [_Z14matrixMulTiledPfS_S_iii_param_1];
	ld.param.u64 	%rd5, [_Z14matrixMulTiledPfS_S_iii_param_2];
	ld.param.u32 	%r24, [_Z14matrixMulTiledPfS_S_iii_param_3];
	ld.param.u32 	%r25, [_Z14matrixMulTiledPfS_S_iii_param_4];
	ld.param.u32 	%r26, [_Z14matrixMulTiledPfS_S_iii_param_5];
	mov.u32 	%r27, %ctaid.x;
	mov.u32 	%r28, %ctaid.y;
	mov.u32 	%r41, %tid.x;
	mov.u32 	%r43, %tid.y;
	shl.b32 	%r29, %r28, 5;
	add.s32 	%r3, %r29, %r43;
	shl.b32 	%r4, %r27, 5;
	add.s32 	%r5, %r4, %r41;
	setp.lt.s32 	%p1, %r25, -30;
	mov.f32 	%f110, 0f00000000;
	@%p1 bra 	$L__BB0_7;
	add.s32 	%r30, %r25, -1;
	shr.s32 	%r31, %r30, 31;
	shr.u32 	%r32, %r31, 27;
	add.s32 	%r33, %r30, %r32;
	shr.s32 	%r34, %r33, 5;
	neg.s32 	%r45, %r34;
	shl.b32 	%r35, %r43, 7;
	mov.u32 	%r36, _ZZ14matrixMulTiledPfS_S_iiiE2As;
	add.s32 	%r6, %r36, %r35;
	shl.b32 	%r37, %r41, 2;
	add.s32 	%r7, %r6, %r37;
	mov.u32 	%r38, _ZZ14matrixMulTiledPfS_S_iiiE2Bs;
	add.s32 	%r9, %r38, %r37;
	add.s32 	%r8, %r9, %r35;
	mad.lo.s32 	%r39, %r43, %r26, %r41;
	add.s32 	%r44, %r39, %r4;
	shl.b32 	%r12, %r26, 5;
	mad.lo.s32 	%r42, %r25, %r3, %r41;
	cvta.to.global.u64 	%rd1, %rd3;
	cvta.to.global.u64 	%rd2, %rd4;
	mov.f32 	%f110, 0f00000000;
$L__BB0_2:
	setp.ge.s32 	%p2, %r3, %r24;
	setp.ge.s32 	%p3, %r41, %r25;
	mov.f32 	%f108, 0f00000000;
	or.pred  	%p4, %p2, %p3;
	@%p4 bra 	$L__BB0_4;
	mul.wide.s32 	%rd6, %r42, 4;
	add.s64 	%rd7, %rd1, %rd6;
	ld.global.f32 	%f108, [%rd7];
$L__BB0_4:
	setp.ge.s32 	%p5, %r5, %r26;
	st.shared.f32 	[%r7], %f108;
	setp.ge.s32 	%p6, %r43, %r25;
	mov.f32 	%f109, 0f00000000;
	or.pred  	%p7, %p5, %p6;
	@%p7 bra 	$L__BB0_6;
	mul.wide.s32 	%rd8, %r44, 4;
	add.s64 	%rd9, %rd2, %rd8;
	ld.global.f32 	%f109, [%rd9];
$L__BB0_6:
	st.shared.f32 	[%r8], %f109;
	bar.sync 	0;
	ld.shared.f32 	%f12, [%r6];
	ld.shared.f32 	%f13, [%r9];
	fma.rn.f32 	%f14, %f12, %f13, %f110;
	ld.shared.f32 	%f15, [%r6+4];
	ld.shared.f32 	%f16, [%r9+128];
	fma.rn.f32 	%f17, %f15, %f16, %f14;
	ld.shared.f32 	%f18, [%r6+8];
	ld.shared.f32 	%f19, [%r9+256];
	fma.rn.f32 	%f20, %f18, %f19, %f17;
	ld.shared.f32 	%f21, [%r6+12];
	ld.shared.f32 	%f22, [%r9+384];
	fma.rn.f32 	%f23, %f21, %f22, %f20;
	ld.shared.f32 	%f24, [%r6+16];
	ld.shared.f32 	%f25, [%r9+512];
	fma.rn.f32 	%f26, %f24, %f25, %f23;
	ld.shared.f32 	%f27, [%r6+20];
	ld.shared.f32 	%f28, [%r9+640];
	fma.rn.f32 	%f29, %f27, %f28, %f26;
	ld.shared.f32 	%f30, [%r6+24];
	ld.shared.f32 	%f31, [%r9+768];
	fma.rn.f32 	%f32, %f30, %f31, %f29;
	ld.shared.f32 	%f33, [%r6+28];
	ld.shared.f32 	%f34, [%r9+896];
	fma.rn.f32 	%f35, %f33, %f34, %f32;
	ld.shared.f32 	%f36, [%r6+32];
	ld.shared.f32 	%f37, [%r9+1024];
	fma.rn.f32 	%f38, %f36, %f37, %f35;
	ld.shared.f32 	%f39, [%r6+36];
	ld.shared.f32 	%f40, [%r9+1152];
	fma.rn.f32 	%f41, %f39, %f40, %f38;
	ld.shared.f32 	%f42, [%r6+40];
	ld.shared.f32 	%f43, [%r9+1280];
	fma.rn.f32 	%f44, %f42, %f43, %f41;
	ld.shared.f32 	%f45, [%r6+44];
	ld.shared.f32 	%f46, [%r9+1408];
	fma.rn.f32 	%f47, %f45, %f46, %f44;
	ld.shared.f32 	%f48, [%r6+48];
	ld.shared.f32 	%f49, [%r9+1536];
	fma.rn.f32 	%f50, %f48, %f49, %f47;
	ld.shared.f32 	%f51, [%r6+52];
	ld.shared.f32 	%f52, [%r9+1664];
	fma.rn.f32 	%f53, %f51, %f52, %f50;
	ld.shared.f32 	%f54, [%r6+56];
	ld.shared.f32 	%f55, [%r9+1792];
	fma.rn.f32 	%f56, %f54, %f55, %f53;
	ld.shared.f32 	%f57, [%r6+60];
	ld.shared.f32 	%f58, [%r9+1920];
	fma.rn.f32 	%f59, %f57, %f58, %f56;
	ld.shared.f32 	%f60, [%r6+64];
	ld.shared.f32 	%f61, [%r9+2048];
	fma.rn.f32 	%f62, %f60, %f61, %f59;
	ld.shared.f32 	%f63, [%r6+68];
	ld.shared.f32 	%f64, [%r9+2176];
	fma.rn.f32 	%f65, %f63, %f64, %f62;
	ld.shared.f32 	%f66, [%r6+72];
	ld.shared.f32 	%f67, [%r9+2304];
	fma.rn.f32 	%f68, %f66, %f67, %f65;
	ld.shared.f32 	%f69, [%r6+76];
	ld.shared.f32 	%f70, [%r9+2432];
	fma.rn.f32 	%f71, %f69, %f70, %f68;
	ld.shared.f32 	%f72, [%r6+80];
	ld.shared.f32 	%f73, [%r9+2560];
	fma.rn.f32 	%f74, %f72, %f73, %f71;
	ld.shared.f32 	%f75, [%r6+84];
	ld.shared.f32 	%f76, [%r9+2688];
	fma.rn.f32 	%f77, %f75, %f76, %f74;
	ld.shared.f32 	%f78, [%r6+88];
	ld.shared.f32 	%f79, [%r9+2816];
	fma.rn.f32 	%f80, %f78, %f79, %f77;
	ld.shared.f32 	%f81, [%r6+92];
	ld.shared.f32 	%f82, [%r9+2944];
	fma.rn.f32 	%f83, %f81, %f82, %f80;
	ld.shared.f32 	%f84, [%r6+96];
	ld.shared.f32 	%f85, [%r9+3072];
	fma.rn.f32 	%f86, %f84, %f85, %f83;
	ld.shared.f32 	%f87, [%r6+100];
	ld.shared.f32 	%f88, [%r9+3200];
	fma.rn.f32 	%f89, %f87, %f88, %f86;
	ld.shared.f32 	%f90, [%r6+104];
	ld.shared.f32 	%f91, [%r9+3328];
	fma.rn.f32 	%f92, %f90, %f91, %f89;
	ld.shared.f32 	%f93, [%r6+108];
	ld.shared.f32 	%f94, [%r9+3456];
	fma.rn.f32 	%f95, %f93, %f94, %f92;
	ld.shared.f32 	%f96, [%r6+112];
	ld.shared.f32 	%f97, [%r9+3584];
	fma.rn.f32 	%f98, %f96, %f97, %f95;
	ld.shared.f32 	%f99, [%r6+116];
	ld.shared.f32 	%f100, [%r9+3712];
	fma.rn.f32 	%f101, %f99, %f100, %f98;
	ld.shared.f32 	%f102, [%r6+120];
	ld.shared.f32 	%f103, [%r9+3840];
	fma.rn.f32 	%f104, %f102, %f103, %f101;
	ld.shared.f32 	%f105, [%r6+124];
	ld.shared.f32 	%f106, [%r9+3968];
	fma.rn.f32 	%f110, %f105, %f106, %f104;
	bar.sync 	0;
	add.s32 	%r45, %r45, 1;
	add.s32 	%r44, %r44, %r12;
	add.s32 	%r43, %r43, 32;
	add.s32 	%r42, %r42, 32;
	add.s32 	%r41, %r41, 32;
	setp.ne.s32 	%p8, %r45, 1;
	@%p8 bra 	$L__BB0_2;
$L__BB0_7:
	setp.ge.s32 	%p9, %r3, %r24;
	setp.ge.s32 	%p10, %r5, %r26;
	or.pred  	%p11, %p9, %p10;
	@%p11 bra 	$L__BB0_9;
	mad.lo.s32 	%r40, %r26, %r3, %r5;
	cvta.to.global.u64 	%rd10, %rd5;
	mul.wide.u32 	%rd11, %r40, 4;
	add.s64 	%rd12, %rd10, %rd11;
	st.global.f32 	[%rd12], %f110;
$L__BB0_9:
	ret;

}


// ===== COMPILED SASS (sm_100) =====

	.target	sm_100

	.elftype	@"ET_EXEC"


//--------------------- .note.nv.tkinfo           --------------------------
	.section	.note.nv.tkinfo,"",@"SHT_NOTE"
	.sectionflags	@"SHF_NOTE_NV_TKINFO"
	.tkinfo
        /*0018*/ 	.word	0x00000002
        /*0030*/ 	.string	""
        /*0030*/ 	.string	"ptxas"
        /*0030*/ 	.string	"Cuda compilation tools, release 13.0, V13.0.88"
        /*0030*/ 	.string	"Build cuda_13.0.r13.0/compiler.36424714_0"
        /*0030*/ 	.string	"-arch sm_100 -m 64 "



//--------------------- .note.nv.cuinfo           --------------------------
	.section	.note.nv.cuinfo,"",@"SHT_NOTE"
	.sectionflags	@"SHF_NOTE_NV_CUINFO"
        /*0018*/ 	.short	0x0002
        /*001a*/ 	.short	0x0064
        /*001c*/ 	.short	0x0082
	.zero		2


//--------------------- .nv.info                  --------------------------
	.section	.nv.info,"",@"SHT_CUDA_INFO"
	.align	4


	//----- nvinfo : EIATTR_REGCOUNT
	.align		4
        /*0000*/ 	.byte	0x04, 0x2f
        /*0002*/ 	.short	(.L_1 - .L_0)
	.align		4
.L_0:
        /*0004*/ 	.word	index@(_Z14matrixMulTiledPfS_S_iii)
        /*0008*/ 	.word	0x00000020


	//----- nvinfo : EIATTR_FRAME_SIZE
	.align		4
.L_1:
        /*000c*/ 	.byte	0x04, 0x11
        /*000e*/ 	.short	(.L_3 - .L_2)
	.align		4
.L_2:
        /*0010*/ 	.word	index@(_Z14matrixMulTiledPfS_S_iii)
        /*0014*/ 	.word	0x00000000


	//----- nvinfo : EIATTR_MIN_STACK_SIZE
	.align		4
.L_3:
        /*0018*/ 	.byte	0x04, 0x12
        /*001a*/ 	.short	(.L_5 - .L_4)
	.align		4
.L_4:
        /*001c*/ 	.word	index@(_Z14matrixMulTiledPfS_S_iii)
        /*0020*/ 	.word	0x00000000
.L_5:


//--------------------- .nv.compat                --------------------------
	.section	.nv.compat,"",@"SHT_CUDA_COMPAT_INFO"
	.align	4
        /*0000*/ 	.byte	0x02, 0x09, 0x00, 0x00, 0x02, 0x02, 0x01, 0x00, 0x02, 0x05, 0x05, 0x00, 0x03, 0x07, 0x01, 0x01
        /*0010*/ 	.byte	0x02, 0x03, 0x00, 0x00, 0x02, 0x06, 0x01, 0x00, 0x04, 0x0b, 0x08, 0x00, 0x09, 0x00, 0x00, 0x00
        /*0020*/ 	.byte	0x00, 0x00, 0x00, 0x00


//--------------------- .nv.info._Z14matrixMulTiledPfS_S_iii --------------------------
	.section	.nv.info._Z14matrixMulTiledPfS_S_iii,"",@"SHT_CUDA_INFO"
	.sectionflags	@""
	.align	4


	//----- nvinfo : EIATTR_CUDA_API_VERSION
	.align		4
        /*0000*/ 	.byte	0x04, 0x37
        /*0002*/ 	.short	(.L_7 - .L_6)
.L_6:
        /*0004*/ 	.word	0x00000082


	//----- nvinfo : EIATTR_KPARAM_INFO
	.align		4
.L_7:
        /*0008*/ 	.byte	0x04, 0x17
        /*000a*/ 	.short	(.L_9 - .L_8)
.L_8:
        /*000c*/ 	.word	0x00000000
        /*0010*/ 	.short	0x0005
        /*0012*/ 	.short	0x0020
        /*0014*/ 	.byte	0x00, 0xf0, 0x11, 0x00


	//----- nvinfo : EIATTR_KPARAM_INFO
	.align		4
.L_9:
        /*0018*/ 	.byte	0x04, 0x17
        /*001a*/ 	.short	(.L_11 - .L_10)
.L_10:
        /*001c*/ 	.word	0x00000000
        /*0020*/ 	.short	0x0004
        /*0022*/ 	.short	0x001c
        /*0024*/ 	.byte	0x00, 0xf0, 0x11, 0x00


	//----- nvinfo : EIATTR_KPARAM_INFO
	.align		4
.L_11:
        /*0028*/ 	.byte	0x04, 0x17
        /*002a*/ 	.short	(.L_13 - .L_12)
.L_12:
        /*002c*/ 	.word	0x00000000
        /*0030*/ 	.short	0x0003
        /*0032*/ 	.short	0x0018
        /*0034*/ 	.byte	0x00, 0xf0, 0x11, 0x00


	//----- nvinfo : EIATTR_KPARAM_INFO
	.align		4
.L_13:
        /*0038*/ 	.byte	0x04, 0x17
        /*003a*/ 	.short	(.L_15 - .L_14)
.L_14:
        /*003c*/ 	.word	0x00000000
        /*0040*/ 	.short	0x0002
        /*0042*/ 	.short	0x0010
        /*0044*/ 	.byte	0x00, 0xf5, 0x21, 0x00


	//----- nvinfo : EIATTR_KPARAM_INFO
	.align		4
.L_15:
        /*0048*/ 	.byte	0x04, 0x17
        /*004a*/ 	.short	(.L_17 - .L_16)
.L_16:
        /*004c*/ 	.word	0x00000000
        /*0050*/ 	.short	0x0001
        /*0052*/ 	.short	0x0008
        /*0054*/ 	.byte	0x00, 0xf5, 0x21, 0x00


	//----- nvinfo : EIATTR_KPARAM_INFO
	.align		4
.L_17:
        /*0058*/ 	.byte	0x04, 0x17
        /*005a*/ 	.short	(.L_19 - .L_18)
.L_18:
        /*005c*/ 	.word	0x00000000
        /*0060*/ 	.short	0x0000
        /*0062*/ 	.short	0x0000
        /*0064*/ 	.byte	0x00, 0xf5, 0x21, 0x00


	//----- nvinfo : EIATTR_SPARSE_MMA_MASK
	.align		4
.L_19:
        /*0068*/ 	.byte	0x03, 0x50
        /*006a*/ 	.short	0x0000


	//----- nvinfo : EIATTR_MAXREG_COUNT
	.align		4
        /*006c*/ 	.byte	0x03, 0x1b
        /*006e*/ 	.short	0x00ff


	//----- nvinfo : EIATTR_NUM_BARRIERS
	.align		4
        /*0070*/ 	.byte	0x02, 0x4c
        /*0072*/ 	.byte	0x01
	.zero		1


	//----- nvinfo : EIATTR_MERCURY_ISA_VERSION
	.align		4
        /*0074*/ 	.byte	0x03, 0x5f
        /*0076*/ 	.short	0x0101


	//----- nvinfo : EIATTR_VRC_CTA_INIT_COUNT
	.align		4
        /*0078*/ 	.byte	0x02, 0x4a
	.zero		1
	.zero		1


	//----- nvinfo : EIATTR_EXIT_INSTR_OFFSETS
	.align		4
        /*007c*/ 	.byte	0x04, 0x1c
        /*007e*/ 	.short	(.L_21 - .L_20)


	//   ....[0]....
.L_20:
        /*0080*/ 	.word	0x00000840


	//   ....[1]....
        /*0084*/ 	.word	0x00000890


	//----- nvinfo : EIATTR_CBANK_PARAM_SIZE
	.align		4
.L_21:
        /*0088*/ 	.byte	0x03, 0x19
        /*008a*/ 	.short	0x0024


	//----- nvinfo : EIATTR_PARAM_CBANK
	.align		4
        /*008c*/ 	.byte	0x04, 0x0a
        /*008e*/ 	.short	(.L_23 - .L_22)
	.align		4
.L_22:
        /*0090*/ 	.word	index@(.nv.constant0._Z14matrixMulTiledPfS_S_iii)
        /*0094*/ 	.short	0x0380
        /*0096*/ 	.short	0x0024


	//----- nvinfo : EIATTR_SW_WAR
	.align		4
.L_23:
        /*0098*/ 	.byte	0x04, 0x36
        /*009a*/ 	.short	(.L_25 - .L_24)
.L_24:
        /*009c*/ 	.word	0x00000008
.L_25:


//--------------------- .nv.callgraph             --------------------------
	.section	.nv.callgraph,"",@"SHT_CUDA_CALLGRAPH"
	.align	4
	.sectionentsize	8
	.align		4
        /*0000*/ 	.word	0x00000000
	.align		4
        /*0004*/ 	.word	0xffffffff
	.align		4
        /*0008*/ 	.word	0x00000000
	.align		4
        /*000c*/ 	.word	0xfffffffe
	.align		4
        /*0010*/ 	.word	0x00000000
	.align		4
        /*0014*/ 	.word	0xfffffffd
	.align		4
        /*0018*/ 	.word	0x00000000
	.align		4
        /*001c*/ 	.word	0xfffffffc


//--------------------- .text._Z14matrixMulTiledPfS_S_iii --------------------------
	.section	.text._Z14matrixMulTiledPfS_S_iii,"ax",@progbits
	.align	128
        .global         _Z14matrixMulTiledPfS_S_iii
        .type           _Z14matrixMulTiledPfS_S_iii,@function
        .size           _Z14matrixMulTiledPfS_S_iii,(.L_x_3 - _Z14matrixMulTiledPfS_S_iii)
        .other          _Z14matrixMulTiledPfS_S_iii,@"STO_CUDA_ENTRY STV_DEFAULT"
_Z14matrixMulTiledPfS_S_iii:
.text._Z14matrixMulTiledPfS_S_iii:
[----:B------:R-:W-:Y:S01]  /*0000*/  LDC R1, c[0x0][0x37c] ;  /* 0x0000df00ff017b82 */ /* 0x000fe20000000800 */
[----:B------:R-:W0:Y:S01]  /*0010*/  S2R R18, SR_CTAID.Y ;  /* 0x0000000000127919 */ /* 0x000e220000002600 */
[----:B------:R-:W1:Y:S01]  /*0020*/  LDCU UR9, c[0x0][0x39c] ;  /* 0x00007380ff0977ac */ /* 0x000e620008000800 */
[----:B------:R-:W-:Y:S01]  /*0030*/  HFMA2 R21, -RZ, RZ, 0, 0 ;  /* 0x00000000ff157431 */ /* 0x000fe200000001ff */
[----:B------:R-:W0:Y:S01]  /*0040*/  S2R R16, SR_TID.Y ;  /* 0x0000000000107919 */ /* 0x000e220000002200 */
[----:B------:R-:W2:Y:S01]  /*0050*/  LDCU UR13, c[0x0][0x3a0] ;  /* 0x00007400ff0d77ac */ /* 0x000ea20008000800 */
[----:B------:R-:W3:Y:S01]  /*0060*/  S2R R2, SR_CTAID.X ;  /* 0x0000000000027919 */ /* 0x000ee20000002500 */
[----:B------:R-:W4:Y:S01]  /*0070*/  LDCU.64 UR10, c[0x0][0x358] ;  /* 0x00006b00ff0a77ac */ /* 0x000f220008000a00 */
[----:B------:R-:W3:Y:S01]  /*0080*/  S2R R17, SR_TID.X ;  /* 0x0000000000117919 */ /* 0x000ee20000002100 */
[----:B-1----:R-:W-:Y:S01]  /*0090*/  UISETP.GE.AND UP0, UPT, UR9, -0x1e, UPT ;  /* 0xffffffe20900788c */ /* 0x002fe2000bf06270 */
[----:B0-----:R-:W-:-:S02]  /*00a0*/  LEA R18, R18, R16, 0x5 ;  /* 0x0000001012127211 */ /* 0x001fc400078e28ff */
[----:B---3--:R-:W-:-:S06]  /*00b0*/  LEA R19, R2, R17, 0x5 ;  /* 0x0000001102137211 */ /* 0x008fcc00078e28ff */
[----:B--2-4-:R-:W-:Y:S05]  /*00c0*/  BRA.U !UP0, `(.L_x_0) ;  /* 0x0000000508d07547 */ /* 0x014fea000b800000 */
[----:B------:R-:W0:Y:S01]  /*00d0*/  S2UR UR7, SR_CgaCtaId ;  /* 0x00000000000779c3 */ /* 0x000e220000008800 */
[----:B------:R-:W1:Y:S01]  /*00e0*/  LDCU UR12, c[0x0][0x3a0] ;  /* 0x00007400ff0c77ac */ /* 0x000e620008000800 */
[----:B------:R-:W-:Y:S01]  /*00f0*/  MOV R21, RZ ;  /* 0x000000ff00157202 */ /* 0x000fe20000000f00 */
[----:B------:R-:W-:Y:S01]  /*0100*/  IMAD R6, R18, UR9, R17 ;  /* 0x0000000912067c24 */ /* 0x000fe2000f8e0211 */
[----:B------:R-:W-:Y:S01]  /*0110*/  UMOV UR6, 0x400 ;  /* 0x0000040000067882 */ /* 0x000fe20000000000 */
[----:B------:R-:W-:-:S03]  /*0120*/  UIADD3 UR4, UPT, UPT, UR9, -0x1, URZ ;  /* 0xffffffff09047890 */ /* 0x000fc6000fffe0ff */
[----:B------:R-:W2:Y:S01]  /*0130*/  LDC R0, c[0x0][0x3a0] ;  /* 0x0000e800ff007b82 */ /* 0x000ea20000000800 */
[----:B------:R-:W3:Y:S01]  /*0140*/  LDCU.64 UR14, c[0x0][0x398] ;  /* 0x00007300ff0e77ac */ /* 0x000ee20008000a00 */
[----:B------:R-:W-:-:S04]  /*0150*/  USHF.R.S32.HI UR5, URZ, 0x1f, UR4 ;  /* 0x0000001fff057899 */ /* 0x000fc80008011404 */
[----:B------:R-:W-:Y:S01]  /*0160*/  ULEA.HI UR5, UR5, UR4, URZ, 0x5 ;  /* 0x0000000405057291 */ /* 0x000fe2000f8f28ff */
[----:B-1----:R-:W-:-:S03]  /*0170*/  IMAD R7, R16, UR12, R17 ;  /* 0x0000000c10077c24 */ /* 0x002fc6000f8e0211 */
[----:B------:R-:W-:Y:S02]  /*0180*/  USHF.R.S32.HI UR5, URZ, 0x5, UR5 ;  /* 0x00000005ff057899 */ /* 0x000fe40008011405 */
[----:B0-----:R-:W-:Y:S01]  /*0190*/  ULEA UR8, UR7, UR6, 0x18 ;  /* 0x0000000607087291 */ /* 0x001fe2000f8ec0ff */
[----:B------:R-:W-:Y:S01]  /*01a0*/  LEA R7, R2, R7, 0x5 ;  /* 0x0000000702077211 */ /* 0x000fe200078e28ff */
[----:B------:R-:W-:Y:S02]  /*01b0*/  UIADD3 UR6, UPT, UPT, UR6, 0x1000, URZ ;  /* 0x0000100006067890 */ /* 0x000fe4000fffe0ff */
[----:B------:R-:W-:Y:S02]  /*01c0*/  UIADD3 UR5, UPT, UPT, -UR5, URZ, URZ ;  /* 0x000000ff05057290 */ /* 0x000fe4000fffe1ff */
[----:B------:R-:W-:Y:S01]  /*01d0*/  ULEA UR6, UR7, UR6, 0x18 ;  /* 0x0000000607067291 */ /* 0x000fe2000f8ec0ff */
[----:B------:R-:W-:-:S04]  /*01e0*/  LEA R5, R16, UR8, 0x7 ;  /* 0x0000000810057c11 */ /* 0x000fc8000f8e38ff */
[C---:B------:R-:W-:Y:S02]  /*01f0*/  LEA R4, R17.reuse, R5, 0x2 ;  /* 0x0000000511047211 */ /* 0x040fe400078e10ff */
[----:B------:R-:W-:-:S04]  /*0200*/  LEA R3, R17, UR6, 0x2 ;  /* 0x0000000611037c11 */ /* 0x000fc8000f8e10ff */
[----:B---3--:R-:W-:-:S07]  /*0210*/  LEA R2, R16, R3, 0x7 ;  /* 0x0000000310027211 */ /* 0x008fce00078e38ff */
.L_x_1:
[----:B------:R-:W-:Y:S01]  /*0220*/  ISETP.GE.AND P1, PT, R17, UR15, PT ;  /* 0x0000000f11007c0c */ /* 0x000fe2000bf26270 */
[----:B------:R-:W-:Y:S01]  /*0230*/  HFMA2 R24, -RZ, RZ, 0, 0 ;  /* 0x00000000ff187431 */ /* 0x000fe200000001ff */
[----:B------:R-:W-:Y:S02]  /*0240*/  ISETP.GE.AND P0, PT, R16, UR15, PT ;  /* 0x0000000f10007c0c */ /* 0x000fe4000bf06270 */
[----:B------:R-:W-:Y:S02]  /*0250*/  ISETP.GE.OR P1, PT, R18, UR14, P1 ;  /* 0x0000000e12007c0c */ /* 0x000fe40008f26670 */
[----:B--2---:R-:W-:Y:S02]  /*0260*/  ISETP.GE.OR P0, PT, R19, R0, P0 ;  /* 0x000000001300720c */ /* 0x004fe40000706670 */
[----:B------:R-:W-:-:S09]  /*0270*/  MOV R29, RZ ;  /* 0x000000ff001d7202 */ /* 0x000fd20000000f00 */
[----:B------:R-:W0:Y:S08]  /*0280*/  @!P1 LDC.64 R10, c[0x0][0x380] ;  /* 0x0000e000ff0a9b82 */ /* 0x000e300000000a00 */
[----:B------:R-:W1:Y:S01]  /*0290*/  @!P0 LDC.64 R8, c[0x0][0x388] ;  /* 0x0000e200ff088b82 */ /* 0x000e620000000a00 */
[----:B0-----:R-:W-:-:S05]  /*02a0*/  @!P1 IMAD.WIDE R10, R6, 0x4, R10 ;  /* 0x00000004060a9825 */ /* 0x001fca00078e020a */
[----:B------:R-:W2:Y:S01]  /*02b0*/  @!P1 LDG.E R29, desc[UR10][R10.64] ;  /* 0x0000000a0a1d9981 */ /* 0x000ea2000c1e1900 */
[----:B-1----:R-:W-:-:S05]  /*02c0*/  @!P0 IMAD.WIDE R22, R7, 0x4, R8 ;  /* 0x0000000407168825 */ /* 0x002fca00078e0208 */
[----:B------:R-:W3:Y:S01]  /*02d0*/  @!P0 LDG.E R24, desc[UR10][R22.64] ;  /* 0x0000000a16188981 */ /* 0x000ee2000c1e1900 */
[----:B------:R-:W-:-:S04]  /*02e0*/  UIADD3 UR5, UPT, UPT, UR5, 0x1, URZ ;  /* 0x0000000105057890 */ /* 0x000fc8000fffe0ff */
[----:B------:R-:W-:Y:S01]  /*02f0*/  UISETP.NE.AND UP0, UPT, UR5, 0x1, UPT ;  /* 0x000000010500788c */ /* 0x000fe2000bf05270 */
[----:B------:R-:W-:Y:S01]  /*0300*/  IADD3 R16, PT, PT, R16, 0x20, RZ ;  /* 0x0000002010107810 */ /* 0x000fe20007ffe0ff */
[----:B--2---:R-:W-:Y:S04]  /*0310*/  STS [R4], R29 ;  /* 0x0000001d04007388 */ /* 0x004fe80000000800 */
[----:B---3--:R-:W-:Y:S01]  /*0320*/  STS [R2], R24 ;  /* 0x0000001802007388 */ /* 0x008fe20000000800 */
[----:B------:R-:W-:Y:S06]  /*0330*/  BAR.SYNC.DEFER_BLOCKING 0x0 ;  /* 0x0000000000007b1d */ /* 0x000fec0000010000 */
[----:B------:R-:W-:Y:S04]  /*0340*/  LDS R28, [R3] ;  /* 0x00000000031c7984 */ /* 0x000fe80000000800 */
[----:B------:R-:W0:Y:S04]  /*0350*/  LDS.128 R12, [R5] ;  /* 0x00000000050c7984 */ /* 0x000e280000000c00 */
[----:B------:R-:W1:Y:S04]  /*0360*/  LDS R23, [R3+0x80] ;  /* 0x0000800003177984 */ /* 0x000e680000000800 */
[----:B------:R-:W2:Y:S04]  /*0370*/  LDS R27, [R3+0x100] ;  /* 0x00010000031b7984 */ /* 0x000ea80000000800 */
[----:B------:R-:W3:Y:S04]  /*0380*/  LDS R26, [R3+0x180] ;  /* 0x00018000031a7984 */ /* 0x000ee80000000800 */
[----:B------:R-:W-:Y:S04]  /*0390*/  LDS R25, [R3+0x200] ;  /* 0x0002000003197984 */ /* 0x000fe80000000800 */
[----:B------:R-:W4:Y:S04]  /*03a0*/  LDS.128 R8, [R5+0x10] ;  /* 0x0000100005087984 */ /* 0x000f280000000c00 */
[----:B------:R-:W5:Y:S04]  /*03b0*/  LDS R20, [R3+0x280] ;  /* 0x0002800003147984 */ /* 0x000f680000000800 */
[----:B------:R-:W-:Y:S04]  /*03c0*/  LDS R24, [R3+0x380] ;  /* 0x0003800003187984 */ /* 0x000fe80000000800 */
[----:B------:R-:W-:Y:S01]  /*03d0*/  LDS R22, [R3+0x480] ;  /* 0x0004800003167984 */ /* 0x000fe20000000800 */
[----:B0-----:R-:W-:-:S03]  /*03e0*/  FFMA R12, R12, R28, R21 ;  /* 0x0000001c0c0c7223 */ /* 0x001fc60000000015 */
[----:B------:R-:W0:Y:S01]  /*03f0*/  LDS R21, [R3+0x300] ;  /* 0x0003000003157984 */ /* 0x000e220000000800 */
[----:B-1----:R-:W-:-:S03]  /*0400*/  FFMA R12, R23, R13, R12 ;  /* 0x0000000d170c7223 */ /* 0x002fc6000000000c */
[----:B------:R-:W-:Y:S01]  /*0410*/  LDS R23, [R3+0x400] ;  /* 0x0004000003177984 */ /* 0x000fe20000000800 */
[----:B--2---:R-:W-:-:S04]  /*0420*/  FFMA R27, R27, R14, R12 ;  /* 0x0000000e1b1b7223 */ /* 0x004fc8000000000c */
[----:B---3--:R-:W-:Y:S02]  /*0430*/  FFMA R27, R26, R15, R27 ;  /* 0x0000000f1a1b7223 */ /* 0x008fe4000000001b */
[----:B------:R-:W1:Y:S04]  /*0440*/  LDS.128 R12, [R5+0x20] ;  /* 0x00002000050c7984 */ /* 0x000e680000000c00 */
[----:B------:R-:W-:Y:S01]  /*0450*/  LDS R26, [R3+0x580] ;  /* 0x00058000031a7984 */ /* 0x000fe20000000800 */
[----:B----4-:R-:W-:-:S03]  /*0460*/  FFMA R27, R8, R25, R27 ;  /* 0x00000019081b7223 */ /* 0x010fc6000000001b */
[----:B------:R-:W2:Y:S01]  /*0470*/  LDS R25, [R3+0x500] ;  /* 0x0005000003197984 */ /* 0x000ea20000000800 */
[----:B-----5:R-:W-:-:S04]  /*0480*/  FFMA R20, R20, R9, R27 ;  /* 0x0000000914147223 */ /* 0x020fc8000000001b */
[----:B0-----:R-:W-:Y:S02]  /*0490*/  FFMA R21, R21, R10, R20 ;  /* 0x0000000a15157223 */ /* 0x001fe40000000014 */
[----:B------:R-:W-:Y:S02]  /*04a0*/  LDS R20, [R3+0x680] ;  /* 0x0006800003147984 */ /* 0x000fe40000000800 */
[----:B------:R-:W-:Y:S02]  /*04b0*/  FFMA R27, R24, R11, R21 ;  /* 0x0000000b181b7223 */ /* 0x000fe40000000015 */
[----:B------:R-:W-:Y:S04]  /*04c0*/  LDS R21, [R3+0x600] ;  /* 0x0006000003157984 */ /* 0x000fe80000000800 */
[----:B------:R-:W0:Y:S01]  /*04d0*/  LDS.128 R8, [R5+0x30] ;  /* 0x0000300005087984 */ /* 0x000e220000000c00 */
[----:B-1----:R-:W-:-:S03]  /*04e0*/  FFMA R27, R12, R23, R27 ;  /* 0x000000170c1b7223 */ /* 0x002fc6000000001b */
[----:B------:R-:W1:Y:S01]  /*04f0*/  LDS R23, [R3+0x700] ;  /* 0x0007000003177984 */ /* 0x000e620000000800 */
[----:B------:R-:W-:-:S03]  /*0500*/  FFMA R22, R22, R13, R27 ;  /* 0x0000000d16167223 */ /* 0x000fc6000000001b */
[----:B------:R-:W3:Y:S01]  /*0510*/  LDS R24, [R3+0x780] ;  /* 0x0007800003187984 */ /* 0x000ee20000000800 */
[----:B--2---:R-:W-:-:S03]  /*0520*/  FFMA R25, R25, R14, R22 ;  /* 0x0000000e19197223 */ /* 0x004fc60000000016 */
[----:B------:R-:W-:Y:S01]  /*0530*/  LDS R22, [R3+0x880] ;  /* 0x0008800003167984 */ /* 0x000fe20000000800 */
[----:B------:R-:W-:-:S03]  /*0540*/  FFMA R27, R26, R15, R25 ;  /* 0x0000000f1a1b7223 */ /* 0x000fc60000000019 */
[----:B------:R-:W-:Y:S04]  /*0550*/  LDS R25, [R3+0x800] ;  /* 0x0008000003197984 */ /* 0x000fe80000000800 */
[----:B------:R-:W2:Y:S04]  /*0560*/  LDS.128 R12, [R5+0x40] ;  /* 0x00004000050c7984 */ /* 0x000ea80000000c00 */
[----:B------:R-:W-:Y:S01]  /*0570*/  LDS R26, [R3+0x980] ;  /* 0x00098000031a7984 */ /* 0x000fe20000000800 */
[----:B0-----:R-:W-:-:S03]  /*0580*/  FFMA R27, R8, R21, R27 ;  /* 0x00000015081b7223 */ /* 0x001fc6000000001b */
[----:B------:R-:W0:Y:S01]  /*0590*/  LDS R21, [R3+0x900] ;  /* 0x0009000003157984 */ /* 0x000e220000000800 */
[----:B------:R-:W-:-:S04]  /*05a0*/  FFMA R20, R20, R9, R27 ;  /* 0x0000000914147223 */ /* 0x000fc8000000001b */
[----:B-1----:R-:W-:Y:S02]  /*05b0*/  FFMA R23, R23, R10, R20 ;  /* 0x0000000a17177223 */ /* 0x002fe40000000014 */
[----:B------:R-:W-:Y:S02]  /*05c0*/  LDS R20, [R3+0xa80] ;  /* 0x000a800003147984 */ /* 0x000fe40000000800 */
[----:B---3--:R-:W-:Y:S02]  /*05d0*/  FFMA R27, R24, R11, R23 ;  /* 0x0000000b181b7223 */ /* 0x008fe40000000017 */
[----:B------:R-:W-:Y:S04]  /*05e0*/  LDS R23, [R3+0xa00] ;  /* 0x000a000003177984 */ /* 0x000fe80000000800 */
[----:B------:R-:W1:Y:S01]  /*05f0*/  LDS.128 R8, [R5+0x50] ;  /* 0x0000500005087984 */ /* 0x000e620000000c00 */
[----:B--2---:R-:W-:-:S03]  /*0600*/  FFMA R27, R12, R25, R27 ;  /* 0x000000190c1b7223 */ /* 0x004fc6000000001b */
[----:B------:R-:W2:Y:S01]  /*0610*/  LDS R25, [R3+0xb00] ;  /* 0x000b000003197984 */ /* 0x000ea20000000800 */
[----:B------:R-:W-:-:S03]  /*0620*/  FFMA R12, R22, R13, R27 ;  /* 0x0000000d160c7223 */ /* 0x000fc6000000001b */
[----:B------:R-:W3:Y:S04]  /*0630*/  LDS R22, [R3+0xb80] ;  /* 0x000b800003167984 */ /* 0x000ee80000000800 */
[----:B------:R-:W-:Y:S01]  /*0640*/  LDS R24, [R3+0xc80] ;  /* 0x000c800003187984 */ /* 0x000fe20000000800 */
[----:B0-----:R-:W-:-:S04]  /*0650*/  FFMA R21, R21, R14, R12 ;  /* 0x0000000e15157223 */ /* 0x001fc8000000000c */
[----:B------:R-:W-:Y:S02]  /*0660*/  FFMA R27, R26, R15, R21 ;  /* 0x0000000f1a1b7223 */ /* 0x000fe40000000015 */
[----:B------:R-:W-:Y:S04]  /*0670*/  LDS R21, [R3+0xc00] ;  /* 0x000c000003157984 */ /* 0x000fe80000000800 */
[----:B------:R-:W0:Y:S01]  /*0680*/  LDS.128 R12, [R5+0x60] ;  /* 0x00006000050c7984 */ /* 0x000e220000000c00 */
[----:B-1----:R-:W-:-:S04]  /*0690*/  FFMA R23, R8, R23, R27 ;  /* 0x0000001708177223 */ /* 0x002fc8000000001b */
[----:B------:R-:W-:Y:S02]  /*06a0*/  FFMA R20, R20, R9, R23 ;  /* 0x0000000914147223 */ /* 0x000fe40000000017 */
[----:B------:R-:W1:Y:S02]  /*06b0*/  LDS R23, [R3+0xd00] ;  /* 0x000d000003177984 */ /* 0x000e640000000800 */
[----:B--2---:R-:W-:Y:S02]  /*06c0*/  FFMA R25, R25, R10, R20 ;  /* 0x0000000a19197223 */ /* 0x004fe40000000014 */
[----:B------:R-:W2:Y:S02]  /*06d0*/  LDS R20, [R3+0xd80] ;  /* 0x000d800003147984 */ /* 0x000ea40000000800 */
[----:B---3--:R-:W-:Y:S02]  /*06e0*/  FFMA R27, R22, R11, R25 ;  /* 0x0000000b161b7223 */ /* 0x008fe40000000019 */
[----:B------:R-:W-:Y:S04]  /*06f0*/  LDS R25, [R3+0xe00] ;  /* 0x000e000003197984 */ /* 0x000fe80000000800 */
[----:B------:R-:W3:Y:S04]  /*0700*/  LDS.128 R8, [R5+0x70] ;  /* 0x0000700005087984 */ /* 0x000ee80000000c00 */
[----:B------:R-:W4:Y:S01]  /*0710*/  LDS R22, [R3+0xe80] ;  /* 0x000e800003167984 */ /* 0x000f220000000800 */
[----:B0-----:R-:W-:-:S03]  /*0720*/  FFMA R27, R12, R21, R27 ;  /* 0x000000150c1b7223 */ /* 0x001fc6000000001b */
[----:B------:R-:W0:Y:S04]  /*0730*/  LDS R21, [R3+0xf00] ;  /* 0x000f000003157984 */ /* 0x000e280000000800 */
[----:B------:R-:W5:Y:S01]  /*0740*/  LDS R12, [R3+0xf80] ;  /* 0x000f8000030c7984 */ /* 0x000f620000000800 */
[----:B------:R-:W-:-:S04]  /*0750*/  FFMA R24, R24, R13, R27 ;  /* 0x0000000d18187223 */ /* 0x000fc8000000001b */
[----:B-1----:R-:W-:-:S04]  /*0760*/  FFMA R23, R23, R14, R24 ;  /* 0x0000000e17177223 */ /* 0x002fc80000000018 */
[----:B--2---:R-:W-:-:S04]  /*0770*/  FFMA R15, R20, R15, R23 ;  /* 0x0000000f140f7223 */ /* 0x004fc80000000017 */
[----:B---3--:R-:W-:-:S04]  /*0780*/  FFMA R15, R8, R25, R15 ;  /* 0x00000019080f7223 */ /* 0x008fc8000000000f */
[----:B----4-:R-:W-:Y:S01]  /*0790*/  FFMA R22, R22, R9, R15 ;  /* 0x0000000916167223 */ /* 0x010fe2000000000f */
[----:B------:R-:W-:Y:S02]  /*07a0*/  IADD3 R17, PT, PT, R17, 0x20, RZ ;  /* 0x0000002011117810 */ /* 0x000fe40007ffe0ff */
[----:B------:R-:W-:Y:S02]  /*07b0*/  IADD3 R6, PT, PT, R6, 0x20, RZ ;  /* 0x0000002006067810 */ /* 0x000fe40007ffe0ff */
[----:B------:R-:W-:Y:S01]  /*07c0*/  LEA R7, R0, R7, 0x5 ;  /* 0x0000000700077211 */ /* 0x000fe200078e28ff */
[----:B0-----:R-:W-:-:S04]  /*07d0*/  FFMA R21, R21, R10, R22 ;  /* 0x0000000a15157223 */ /* 0x001fc80000000016 */
[----:B-----5:R-:W-:Y:S01]  /*07e0*/  FFMA R21, R12, R11, R21 ;  /* 0x0000000b0c157223 */ /* 0x020fe20000000015 */
[----:B------:R-:W-:Y:S06]  /*07f0*/  BAR.SYNC.DEFER_BLOCKING 0x0 ;  /* 0x0000000000007b1d */ /* 0x000fec0000010000 */
[----:B------:R-:W-:Y:S05]  /*0800*/  BRA.U UP0, `(.L_x_1) ;  /* 0xfffffff900847547 */ /* 0x000fea000b83ffff */
.L_x_0:
[----:B------:R-:W0:Y:S01]  /*0810*/  LDCU UR4, c[0x0][0x398] ;  /* 0x00007300ff0477ac */ /* 0x000e220008000800 */
[----:B------:R-:W-:-:S04]  /*0820*/  ISETP.GE.AND P0, PT, R19, UR13, PT ;  /* 0x0000000d13007c0c */ /* 0x000fc8000bf06270 */
[----:B0-----:R-:W-:-:S13]  /*0830*/  ISETP.GE.OR P0, PT, R18, UR4, P0 ;  /* 0x0000000412007c0c */ /* 0x001fda0008706670 */
[----:B------:R-:W-:Y:S05]  /*0840*/  @P0 EXIT ;  /* 0x000000000000094d */ /* 0x000fea0003800000 */
[----:B------:R-:W0:Y:S01]  /*0850*/  LDC.64 R2, c[0x0][0x390] ;  /* 0x0000e400ff027b82 */ /* 0x000e220000000a00 */
[----:B------:R-:W-:-:S04]  /*0860*/  IMAD R19, R18, UR13, R19 ;  /* 0x0000000d12137c24 */ /* 0x000fc8000f8e0213 */
[----:B0-----:R-:W-:-:S05]  /*0870*/  IMAD.WIDE.U32 R2, R19, 0x4, R2 ;  /* 0x0000000413027825 */ /* 0x001fca00078e0002 */
[----:B------:R-:W-:Y:S01]  /*0880*/  STG.E desc[UR10][R2.64], R21 ;  /* 0x0000001502007986 */ /* 0x000fe2000c10190a */
[----:B------:R-:W-:Y:S05]  /*0890*/  EXIT ;  /* 0x000000000000794d */ /* 0x000fea0003800000 */
.L_x_2:
[----:B------:R-:W-:-:S00]  /*08a0*/  BRA `(.L_x_2) ;  /* 0xfffffffc00fc7947 */ /* 0x000fc0000383ffff */
[----:B------:R-:W-:-:S00]  /*08b0*/  NOP ;  /* 0x0000000000007918 */ /* 0x000fc00000000000 */
        /* <DEDUP_REMOVED lines=12> */
.L_x_3:


//--------------------- .nv.shared._Z14matrixMulTiledPfS_S_iii --------------------------
	.section	.nv.shared._Z14matrixMulTiledPfS_S_iii,"aw",@nobits
	.sectionflags	@""
	.align	4
.nv.shared._Z14matrixMulTiledPfS_S_iii:
	.zero		9216


//--------------------- .nv.shared.reserved.0     --------------------------
	.section	.nv.shared.reserved.0,"aw",@nobits
	.weak		__nv_reservedSMEM_offset_0_alias
	.size		__nv_reservedSMEM_offset_0_alias, 0, 64
	.other		__nv_reservedSMEM_offset_0_alias,@"STO_CUDA_RESERVED_SHARED STV_DEFAULT"
__nv_reservedSMEM_offset_0_alias:
	.zero		0
	.zero		64


//--------------------- .nv.constant0._Z14matrixMulTiledPfS_S_iii --------------------------
	.section	.nv.constant0._Z14matrixMulTiledPfS_S_iii,"a",@progbits
	.sectionflags	@""
	.align	4
.nv.constant0._Z14matrixMulTiledPfS_S_iii:
	.zero		932


//--------------------- SYMBOLS --------------------------

	.type		.nv.reservedSmem.offset0,@object
	.size		.nv.reservedSmem.offset0,0x4
	.type		.nv.reservedSmem.cap,@object
	.size		.nv.reservedSmem.cap,0x4
